//
// Generated by NVIDIA NVVM Compiler
//
// Compiler Build ID: CL-36424714
// Cuda compilation tools, release 13.0, V13.0.88
// Based on NVVM 20.0.0
//

.version 9.0
.target sm_100
.address_size 64

	// .globl	_Z16computeVectorSumPKfS0_Pfi

.visible .entry _Z16computeVectorSumPKfS0_Pfi(
	.param .u64 .ptr .align 1 _Z16computeVectorSumPKfS0_Pfi_param_0,
	.param .u64 .ptr .align 1 _Z16computeVectorSumPKfS0_Pfi_param_1,
	.param .u64 .ptr .align 1 _Z16computeVectorSumPKfS0_Pfi_param_2,
	.param .u32 _Z16computeVectorSumPKfS0_Pfi_param_3
)
{
	.reg .pred 	%p<2>;
	.reg .b32 	%r<6>;
	.reg .b32 	%f<4>;
	.reg .b64 	%rd<11>;

	ld.param.u64 	%rd1, [_Z16computeVectorSumPKfS0_Pfi_param_0];
	ld.param.u64 	%rd2, [_Z16computeVectorSumPKfS0_Pfi_param_1];
	ld.param.u64 	%rd3, [_Z16computeVectorSumPKfS0_Pfi_param_2];
	ld.param.u32 	%r2, [_Z16computeVectorSumPKfS0_Pfi_param_3];
	mov.u32 	%r3, %ctaid.x;
	mov.u32 	%r4, %ntid.x;
	mov.u32 	%r5, %tid.x;
	mad.lo.s32 	%r1, %r3, %r4, %r5;
	setp.ge.s32 	%p1, %r1, %r2;
	@%p1 bra 	$L__BB0_2;
	cvta.to.global.u64 	%rd4, %rd1;
	cvta.to.global.u64 	%rd5, %rd2;
	cvta.to.global.u64 	%rd6, %rd3;
	mul.wide.s32 	%rd7, %r1, 4;
	add.s64 	%rd8, %rd4, %rd7;
	ld.global.nc.f32 	%f1, [%rd8];
	add.s64 	%rd9, %rd5, %rd7;
	ld.global.nc.f32 	%f2, [%rd9];
	add.f32 	%f3, %f1, %f2;
	add.s64 	%rd10, %rd6, %rd7;
	st.global.f32 	[%rd10], %f3;
$L__BB0_2:
	ret;

}


// ===== COMPILED SASS (sm_100) =====

	.target	sm_100

	.elftype	@"ET_EXEC"


//--------------------- .note.nv.tkinfo           --------------------------
	.section	.note.nv.tkinfo,"",@"SHT_NOTE"
	.sectionflags	@"SHF_NOTE_NV_TKINFO"
	.tkinfo
        /*0018*/ 	.word	0x00000002
        /*0030*/ 	.string	""
        /*0030*/ 	.string	"ptxas"
        /*0030*/ 	.string	"Cuda compilation tools, release 13.0, V13.0.88"
        /*0030*/ 	.string	"Build cuda_13.0.r13.0/compiler.36424714_0"
        /*0030*/ 	.string	"-arch sm_100 -m 64 "



//--------------------- .note.nv.cuinfo           --------------------------
	.section	.note.nv.cuinfo,"",@"SHT_NOTE"
	.sectionflags	@"SHF_NOTE_NV_CUINFO"
        /*0018*/ 	.short	0x0002
        /*001a*/ 	.short	0x0064
        /*001c*/ 	.short	0x0082
	.zero		2


//--------------------- .nv.info                  --------------------------
	.section	.nv.info,"",@"SHT_CUDA_INFO"
	.align	4


	//----- nvinfo : EIATTR_REGCOUNT
	.align		4
        /*0000*/ 	.byte	0x04, 0x2f
        /*0002*/ 	.short	(.L_1 - .L_0)
	.align		4
.L_0:
        /*0004*/ 	.word	index@(_Z16computeVectorSumPKfS0_Pfi)
        /*0008*/ 	.word	0x0000000c


	//----- nvinfo : EIATTR_FRAME_SIZE
	.align		4
.L_1:
        /*000c*/ 	.byte	0x04, 0x11
        /*000e*/ 	.short	(.L_3 - .L_2)
	.align		4
.L_2:
        /*0010*/ 	.word	index@(_Z16computeVectorSumPKfS0_Pfi)
        /*0014*/ 	.word	0x00000000


	//----- nvinfo : EIATTR_MIN_STACK_SIZE
	.align		4
.L_3:
        /*0018*/ 	.byte	0x04, 0x12
        /*001a*/ 	.short	(.L_5 - .L_4)
	.align		4
.L_4:
        /*001c*/ 	.word	index@(_Z16computeVectorSumPKfS0_Pfi)
        /*0020*/ 	.word	0x00000000
.L_5:


//--------------------- .nv.compat                --------------------------
	.section	.nv.compat,"",@"SHT_CUDA_COMPAT_INFO"
	.align	4
        /*0000*/ 	.byte	0x02, 0x09, 0x00, 0x00, 0x02, 0x02, 0x01, 0x00, 0x02, 0x05, 0x05, 0x00, 0x03, 0x07, 0x01, 0x01
        /*0010*/ 	.byte	0x02, 0x03, 0x00, 0x00, 0x02, 0x06, 0x01, 0x00, 0x04, 0x0b, 0x08, 0x00, 0x09, 0x00, 0x00, 0x00
        /*0020*/ 	.byte	0x00, 0x00, 0x00, 0x00


//--------------------- .nv.info._Z16computeVectorSumPKfS0_Pfi --------------------------
	.section	.nv.info._Z16computeVectorSumPKfS0_Pfi,"",@"SHT_CUDA_INFO"
	.sectionflags	@""
	.align	4


	//----- nvinfo : EIATTR_CUDA_API_VERSION
	.align		4
        /*0000*/ 	.byte	0x04, 0x37
        /*0002*/ 	.short	(.L_7 - .L_6)
.L_6:
        /*0004*/ 	.word	0x00000082


	//----- nvinfo : EIATTR_KPARAM_INFO
	.align		4
.L_7:
        /*0008*/ 	.byte	0x04, 0x17
        /*000a*/ 	.short	(.L_9 - .L_8)
.L_8:
        /*000c*/ 	.word	0x00000000
        /*0010*/ 	.short	0x0003
        /*0012*/ 	.short	0x0018
        /*0014*/ 	.byte	0x00, 0xf0, 0x11, 0x00


	//----- nvinfo : EIATTR_KPARAM_INFO
	.align		4
.L_9:
        /*0018*/ 	.byte	0x04, 0x17
        /*001a*/ 	.short	(.L_11 - .L_10)
.L_10:
        /*001c*/ 	.word	0x00000000
        /*0020*/ 	.short	0x0002
        /*0022*/ 	.short	0x0010
        /*0024*/ 	.byte	0x00, 0xf5, 0x21, 0x00


	//----- nvinfo : EIATTR_KPARAM_INFO
	.align		4
.L_11:
        /*0028*/ 	.byte	0x04, 0x17
        /*002a*/ 	.short	(.L_13 - .L_12)
.L_12:
        /*002c*/ 	.word	0x00000000
        /*0030*/ 	.short	0x0001
        /*0032*/ 	.short	0x0008
        /*0034*/ 	.byte	0x00, 0xf5, 0x21, 0x00


	//----- nvinfo : EIATTR_KPARAM_INFO
	.align		4
.L_13:
        /*0038*/ 	.byte	0x04, 0x17
        /*003a*/ 	.short	(.L_15 - .L_14)
.L_14:
        /*003c*/ 	.word	0x00000000
        /*0040*/ 	.short	0x0000
        /*0042*/ 	.short	0x0000
        /*0044*/ 	.byte	0x00, 0xf5, 0x21, 0x00


	//----- nvinfo : EIATTR_SPARSE_MMA_MASK
	.align		4
.L_15:
        /*0048*/ 	.byte	0x03, 0x50
        /*004a*/ 	.short	0x0000


	//----- nvinfo : EIATTR_MAXREG_COUNT
	.align		4
        /*004c*/ 	.byte	0x03, 0x1b
        /*004e*/ 	.short	0x00ff


	//----- nvinfo : EIATTR_MERCURY_ISA_VERSION
	.align		4
        /*0050*/ 	.byte	0x03, 0x5f
        /*0052*/ 	.short	0x0101


	//----- nvinfo : EIATTR_VRC_CTA_INIT_COUNT
	.align		4
        /*0054*/ 	.byte	0x02, 0x4a
	.zero		1
	.zero		1


	//----- nvinfo : EIATTR_EXIT_INSTR_OFFSETS
	.align		4
        /*0058*/ 	.byte	0x04, 0x1c
        /*005a*/ 	.short	(.L_17 - .L_16)


	//   ....[0]....
.L_16:
        /*005c*/ 	.word	0x00000070


	//   ....[1]....
        /*0060*/ 	.word	0x00000130


	//----- nvinfo : EIATTR_CBANK_PARAM_SIZE
	.align		4
.L_17:
        /*0064*/ 	.byte	0x03, 0x19
        /*0066*/ 	.short	0x001c


	//----- nvinfo : EIATTR_PARAM_CBANK
	.align		4
        /*0068*/ 	.byte	0x04, 0x0a
        /*006a*/ 	.short	(.L_19 - .L_18)
	.align		4
.L_18:
        /*006c*/ 	.word	index@(.nv.constant0._Z16computeVectorSumPKfS0_Pfi)
        /*0070*/ 	.short	0x0380
        /*0072*/ 	.short	0x001c


	//----- nvinfo : EIATTR_SW_WAR
	.align		4
.L_19:
        /*0074*/ 	.byte	0x04, 0x36
        /*0076*/ 	.short	(.L_21 - .L_20)
.L_20:
        /*0078*/ 	.word	0x00000008
.L_21:


//--------------------- .nv.callgraph             --------------------------
	.section	.nv.callgraph,"",@"SHT_CUDA_CALLGRAPH"
	.align	4
	.sectionentsize	8
	.align		4
        /*0000*/ 	.word	0x00000000
	.align		4
        /*0004*/ 	.word	0xffffffff
	.align		4
        /*0008*/ 	.word	0x00000000
	.align		4
        /*000c*/ 	.word	0xfffffffe
	.align		4
        /*0010*/ 	.word	0x00000000
	.align		4
        /*0014*/ 	.word	0xfffffffd
	.align		4
        /*0018*/ 	.word	0x00000000
	.align		4
        /*001c*/ 	.word	0xfffffffc


//--------------------- .text._Z16computeVectorSumPKfS0_Pfi --------------------------
	.section	.text._Z16computeVectorSumPKfS0_Pfi,"ax",@progbits
	.align	128
        .global         _Z16computeVectorSumPKfS0_Pfi
        .type           _Z16computeVectorSumPKfS0_Pfi,@function
        .size           _Z16computeVectorSumPKfS0_Pfi,(.L_x_1 - _Z16computeVectorSumPKfS0_Pfi)
        .other          _Z16computeVectorSumPKfS0_Pfi,@"STO_CUDA_ENTRY STV_DEFAULT"
_Z16computeVectorSumPKfS0_Pfi:
.text._Z16computeVectorSumPKfS0_Pfi:
[----:B------:R-:W-:Y:S01]  /*0000*/  LDC R1, c[0x0][0x37c] ;  /* 0x0000df00ff017b82 */ /* 0x000fe20000000800 */
[----:B------:R-:W0:Y:S07]  /*0010*/  S2R R0, SR_TID.X ;  /* 0x0000000000007919 */ /* 0x000e2e0000002100 */
[----:B------:R-:W0:Y:S01]  /*0020*/  S2UR UR4, SR_CTAID.X ;  /* 0x00000000000479c3 */ /* 0x000e220000002500 */
[----:B------:R-:W1:Y:S07]  /*0030*/  LDCU UR5, c[0x0][0x398] ;  /* 0x00007300ff0577ac */ /* 0x000e6e0008000800 */
[----:B------:R-:W0:Y:S02]  /*0040*/  LDC R9, c[0x0][0x360] ;  /* 0x0000d800ff097b82 */ /* 0x000e240000000800 */
[----:B0-----:R-:W-:-:S05]  /*0050*/  IMAD R9, R9, UR4, R0 ;  /* 0x0000000409097c24 */ /* 0x001fca000f8e0200 */
[----:B-1----:R-:W-:-:S13]  /*0060*/  ISETP.GE.AND P0, PT, R9, UR5, PT ;  /* 0x0000000509007c0c */ /* 0x002fda000bf06270 */
[----:B------:R-:W-:Y:S05]  /*0070*/  @P0 EXIT ;  /* 0x000000000000094d */ /* 0x000fea0003800000 */
[----:B------:R-:W0:Y:S01]  /*0080*/  LDC.64 R2, c[0x0][0x380] ;  /* 0x0000e000ff027b82 */ /* 0x000e220000000a00 */
[----:B------:R-:W1:Y:S07]  /*0090*/  LDCU.64 UR4, c[0x0][0x358] ;  /* 0x00006b00ff0477ac */ /* 0x000e6e0008000a00 */
[----:B------:R-:W2:Y:S08]  /*00a0*/  LDC.64 R4, c[0x0][0x388] ;  /* 0x0000e200ff047b82 */ /* 0x000eb00000000a00 */
[----:B------:R-:W3:Y:S01]  /*00b0*/  LDC.64 R6, c[0x0][0x390] ;  /* 0x0000e400ff067b82 */ /* 0x000ee20000000a00 */
[----:B0-----:R-:W-:-:S06]  /*00c0*/  IMAD.WIDE R2, R9, 0x4, R2 ;  /* 0x0000000409027825 */ /* 0x001fcc00078e0202 */
[----:B-1----:R-:W4:Y:S01]  /*00d0*/  LDG.E.CONSTANT R2, desc[UR4][R2.64] ;  /* 0x0000000402027981 */ /* 0x002f22000c1e9900 */
[----:B--2---:R-:W-:-:S06]  /*00e0*/  IMAD.WIDE R4, R9, 0x4, R4 ;  /* 0x0000000409047825 */ /* 0x004fcc00078e0204 */
[----:B------:R-:W4:Y:S01]  /*00f0*/  LDG.E.CONSTANT R5, desc[UR4][R4.64] ;  /* 0x0000000404057981 */ /* 0x000f22000c1e9900 */
[----:B---3--:R-:W-:-:S04]  /*0100*/  IMAD.WIDE R6, R9, 0x4, R6 ;  /* 0x0000000409067825 */ /* 0x008fc800078e0206 */
[----:B----4-:R-:W-:-:S05]  /*0110*/  FADD R9, R2, R5 ;  /* 0x0000000502097221 */ /* 0x010fca0000000000 */
[----:B------:R-:W-:Y:S01]  /*0120*/  STG.E desc[UR4][R6.64], R9 ;  /* 0x0000000906007986 */ /* 0x000fe2000c101904 */
[----:B------:R-:W-:Y:S05]  /*0130*/  EXIT ;  /* 0x000000000000794d */ /* 0x000fea0003800000 */
.L_x_0:
[----:B------:R-:W-:-:S00]  /*0140*/  BRA `(.L_x_0) ;  /* 0xfffffffc00fc7947 */ /* 0x000fc0000383ffff */
[----:B------:R-:W-:-:S00]  /*0150*/  NOP ;  /* 0x0000000000007918 */ /* 0x000fc00000000000 */
        /* <DEDUP_REMOVED lines=10> */
.L_x_1:


//--------------------- .nv.shared.reserved.0     --------------------------
	.section	.nv.shared.reserved.0,"aw",@nobits
	.weak		__nv_reservedSMEM_offset_0_alias
	.size		__nv_reservedSMEM_offset_0_alias, 0, 64
	.other		__nv_reservedSMEM_offset_0_alias,@"STO_CUDA_RESERVED_SHARED STV_DEFAULT"
__nv_reservedSMEM_offset_0_alias:
	.zero		0
	.zero		64


//--------------------- .nv.constant0._Z16computeVectorSumPKfS0_Pfi --------------------------
	.section	.nv.constant0._Z16computeVectorSumPKfS0_Pfi,"a",@progbits
	.sectionflags	@""
	.align	4
.nv.constant0._Z16computeVectorSumPKfS0_Pfi:
	.zero		924


//--------------------- SYMBOLS --------------------------

	.type		.nv.reservedSmem.offset0,@object
	.size		.nv.reservedSmem.offset0,0x4
